	.headerflags	@"EF_CUDA_TEXMODE_UNIFIED EF_CUDA_64BIT_ADDRESS EF_CUDA_ACCELERATORS EF_CUDA_SM90 EF_CUDA_VIRTUAL_SM(EF_CUDA_SM90)"
	.elftype	@"ET_EXEC"


//--------------------- .nv.info                  --------------------------
	.section	.nv.info,"",@"SHT_CUDA_INFO"
	.align	4


	//----- nvinfo : EIATTR_REGCOUNT
	.align		4
        /*0000*/ 	.byte	0x04, 0x2f
        /*0002*/ 	.short	(.L_1 - .L_0)
	.align		4
.L_0:
        /*0004*/ 	.word	index@(triton_poi_fused_add_4)
        /*0008*/ 	.word	0x00000012


	//----- nvinfo : EIATTR_MIN_STACK_SIZE
	.align		4
.L_1:
        /*000c*/ 	.byte	0x04, 0x12
        /*000e*/ 	.short	(.L_3 - .L_2)
	.align		4
.L_2:
        /*0010*/ 	.word	index@(triton_poi_fused_add_4)
        /*0014*/ 	.word	0x00000000


	//----- nvinfo : EIATTR_FRAME_SIZE
	.align		4
.L_3:
        /*0018*/ 	.byte	0x04, 0x11
        /*001a*/ 	.short	(.L_5 - .L_4)
	.align		4
.L_4:
        /*001c*/ 	.word	index@(triton_poi_fused_add_4)
        /*0020*/ 	.word	0x00000000


	//----- nvinfo : EIATTR_MIN_STACK_SIZE
	.align		4
.L_5:
        /*0024*/ 	.byte	0x04, 0x12
        /*0026*/ 	.short	(.L_7 - .L_6)
	.align		4
.L_6:
        /*0028*/ 	.word	index@(triton_poi_fused_add_4)
        /*002c*/ 	.word	0x00000000
.L_7:


//--------------------- .nv.info.triton_poi_fused_add_4 --------------------------
	.section	.nv.info.triton_poi_fused_add_4,"",@"SHT_CUDA_INFO"
	.sectionflags	@""
	.align	4


	//----- nvinfo : EIATTR_CUDA_API_VERSION
	.align		4
        /*0000*/ 	.byte	0x04, 0x37
        /*0002*/ 	.short	(.L_9 - .L_8)
.L_8:
        /*0004*/ 	.word	0x0000007c


	//----- nvinfo : EIATTR_KPARAM_INFO
	.align		4
.L_9:
        /*0008*/ 	.byte	0x04, 0x17
        /*000a*/ 	.short	(.L_11 - .L_10)
.L_10:
        /*000c*/ 	.word	0x00000000
        /*0010*/ 	.short	0x0003
        /*0012*/ 	.short	0x0018
        /*0014*/ 	.byte	0x00, 0xf0, 0x11, 0x00


	//----- nvinfo : EIATTR_KPARAM_INFO
	.align		4
.L_11:
        /*0018*/ 	.byte	0x04, 0x17
        /*001a*/ 	.short	(.L_13 - .L_12)
.L_12:
        /*001c*/ 	.word	0x00000000
        /*0020*/ 	.short	0x0002
        /*0022*/ 	.short	0x0010
        /*0024*/ 	.byte	0x00, 0xf4, 0x21, 0x00


	//----- nvinfo : EIATTR_KPARAM_INFO
	.align		4
.L_13:
        /*0028*/ 	.byte	0x04, 0x17
        /*002a*/ 	.short	(.L_15 - .L_14)
.L_14:
        /*002c*/ 	.word	0x00000000
        /*0030*/ 	.short	0x0001
        /*0032*/ 	.short	0x0008
        /*0034*/ 	.byte	0x00, 0xf4, 0x21, 0x00


	//----- nvinfo : EIATTR_KPARAM_INFO
	.align		4
.L_15:
        /*0038*/ 	.byte	0x04, 0x17
        /*003a*/ 	.short	(.L_17 - .L_16)
.L_16:
        /*003c*/ 	.word	0x00000000
        /*0040*/ 	.short	0x0000
        /*0042*/ 	.short	0x0000
        /*0044*/ 	.byte	0x00, 0xf4, 0x21, 0x00


	//----- nvinfo : EIATTR_SPARSE_MMA_MASK
	.align		4
.L_17:
        /*0048*/ 	.byte	0x03, 0x50
        /*004a*/ 	.short	0x0000


	//----- nvinfo : EIATTR_MAXREG_COUNT
	.align		4
        /*004c*/ 	.byte	0x03, 0x1b
        /*004e*/ 	.short	0x00ff


	//----- nvinfo : EIATTR_EXIT_INSTR_OFFSETS
	.align		4
        /*0050*/ 	.byte	0x04, 0x1c
        /*0052*/ 	.short	(.L_19 - .L_18)


	//   ....[0]....
.L_18:
        /*0054*/ 	.word	0x000001d0


	//   ....[1]....
        /*0058*/ 	.word	0x000001f0


	//----- nvinfo : EIATTR_REQNTID
	.align		4
.L_19:
        /*005c*/ 	.byte	0x04, 0x10
        /*005e*/ 	.short	(.L_21 - .L_20)
.L_20:
        /*0060*/ 	.word	0x00000080
        /*0064*/ 	.word	0x00000001
        /*0068*/ 	.word	0x00000001


	//----- nvinfo : EIATTR_CBANK_PARAM_SIZE
	.align		4
.L_21:
        /*006c*/ 	.byte	0x03, 0x19
        /*006e*/ 	.short	0x001c


	//----- nvinfo : EIATTR_PARAM_CBANK
	.align		4
        /*0070*/ 	.byte	0x04, 0x0a
        /*0072*/ 	.short	(.L_23 - .L_22)
	.align		4
.L_22:
        /*0074*/ 	.word	index@(.nv.constant0.triton_poi_fused_add_4)
        /*0078*/ 	.short	0x0210
        /*007a*/ 	.short	0x001c


	//----- nvinfo : EIATTR_SW_WAR
	.align		4
.L_23:
        /*007c*/ 	.byte	0x04, 0x36
        /*007e*/ 	.short	(.L_25 - .L_24)
.L_24:
        /*0080*/ 	.word	0x00000008
.L_25:


//--------------------- .nv.callgraph             --------------------------
	.section	.nv.callgraph,"",@"SHT_CUDA_CALLGRAPH"
	.align	4
	.sectionentsize	8
	.align		4
        /*0000*/ 	.word	0x00000000
	.align		4
        /*0004*/ 	.word	0xffffffff
	.align		4
        /*0008*/ 	.word	0x00000000
	.align		4
        /*000c*/ 	.word	0xfffffffe
	.align		4
        /*0010*/ 	.word	0x00000000
	.align		4
        /*0014*/ 	.word	0xfffffffd
	.align		4
        /*0018*/ 	.word	0x00000000
	.align		4
        /*001c*/ 	.word	0xfffffffc


//--------------------- .text.triton_poi_fused_add_4 --------------------------
	.section	.text.triton_poi_fused_add_4,"ax",@progbits
	.align	128
        .global         triton_poi_fused_add_4
        .type           triton_poi_fused_add_4,@function
        .size           triton_poi_fused_add_4,(.L_x_1 - triton_poi_fused_add_4)
        .other          triton_poi_fused_add_4,@"STO_CUDA_ENTRY STV_DEFAULT"
triton_poi_fused_add_4:
.text.triton_poi_fused_add_4:
[----:B------:R-:W0:Y:S02]  /*0000*/  LDC R1, c[0x0][0x28] ;  /* 0x00000a00ff017b82 */ /* 0x000e240000000800 */
[----:B------:R-:W1:Y:S01]  /*0010*/  S2R R0, SR_TID.X ;  /* 0x0000000000007919 */ /* 0x000e620000002100 */
[----:B------:R-:W2:Y:S01]  /*0020*/  LDC.64 R6, c[0x0][0x220] ;  /* 0x00008800ff067b82 */ /* 0x000ea20000000a00 */
[----:B------:R-:W-:Y:S01]  /*0030*/  CS2R R12, SRZ ;  /* 0x00000000000c7805 */ /* 0x000fe2000001ff00 */
[----:B------:R-:W-:Y:S01]  /*0040*/  ULDC.64 UR4, c[0x0][0x208] ;  /* 0x0000820000047ab9 */ /* 0x000fe20000000a00 */
[----:B------:R-:W3:Y:S05]  /*0050*/  S2R R9, SR_CTAID.X ;  /* 0x0000000000097919 */ /* 0x000eea0000002500 */
[----:B------:R-:W4:Y:S08]  /*0060*/  LDC.64 R4, c[0x0][0x218] ;  /* 0x00008600ff047b82 */ /* 0x000f300000000a00 */
[----:B------:R-:W5:Y:S01]  /*0070*/  LDC.64 R2, c[0x0][0x210] ;  /* 0x00008400ff027b82 */ /* 0x000f620000000a00 */
[----:B-1----:R-:W-:Y:S01]  /*0080*/  IMAD.SHL.U32 R0, R0, 0x2, RZ ;  /* 0x0000000200007824 */ /* 0x002fe200078e00ff */
[----:B---3--:R-:W-:-:S04]  /*0090*/  SHF.R.S32.HI R8, RZ, 0x17, R9 ;  /* 0x00000017ff087819 */ /* 0x008fc80000011409 */
[----:B------:R-:W-:-:S04]  /*00a0*/  LOP3.LUT R0, R0, 0xfe, RZ, 0xc0, !PT ;  /* 0x000000fe00007812 */ /* 0x000fc800078ec0ff */
[----:B------:R-:W-:Y:S02]  /*00b0*/  LEA R9, R9, R0, 0x8 ;  /* 0x0000000009097211 */ /* 0x000fe400078e40ff */
[----:B------:R-:W-:Y:S02]  /*00c0*/  SGXT R0, R8, 0x1 ;  /* 0x000000010800781a */ /* 0x000fe40000000200 */
[C---:B------:R-:W-:Y:S01]  /*00d0*/  ISETP.GE.AND P0, PT, R9.reuse, 0x100, PT ;  /* 0x000001000900780c */ /* 0x040fe20003f06270 */
[----:B----4-:R-:W-:Y:S01]  /*00e0*/  IMAD.WIDE R4, R9, 0x4, R4 ;  /* 0x0000000409047825 */ /* 0x010fe200078e0204 */
[----:B------:R-:W-:-:S03]  /*00f0*/  LEA.HI R0, R0, R9, RZ, 0x2 ;  /* 0x0000000900007211 */ /* 0x000fc600078f10ff */
[----:B-----5:R-:W-:Y:S01]  /*0100*/  IMAD.WIDE R2, R9, 0x4, R2 ;  /* 0x0000000409027825 */ /* 0x020fe200078e0202 */
[----:B------:R-:W-:-:S05]  /*0110*/  LOP3.LUT R0, R0, 0xfffffffc, RZ, 0xc0, !PT ;  /* 0xfffffffc00007812 */ /* 0x000fca00078ec0ff */
[----:B------:R-:W-:-:S04]  /*0120*/  IMAD.IADD R11, R9, 0x1, -R0 ;  /* 0x00000001090b7824 */ /* 0x000fc800078e0a00 */
[----:B--2---:R-:W-:Y:S01]  /*0130*/  IMAD.WIDE R6, R11, 0x4, R6 ;  /* 0x000000040b067825 */ /* 0x004fe200078e0206 */
[----:B------:R-:W-:Y:S02]  /*0140*/  CS2R R10, SRZ ;  /* 0x00000000000a7805 */ /* 0x000fe4000001ff00 */
[----:B------:R-:W-:Y:S02]  /*0150*/  CS2R R8, SRZ ;  /* 0x0000000000087805 */ /* 0x000fe4000001ff00 */
[----:B------:R-:W2:Y:S04]  /*0160*/  @!P0 LDG.E.EL.64 R12, desc[UR4][R6.64] ;  /* 0x00000004060c8981 */ /* 0x000ea8000c2e1b00 */
[----:B------:R-:W2:Y:S04]  /*0170*/  @!P0 LDG.E.64 R10, desc[UR4][R4.64] ;  /* 0x00000004040a8981 */ /* 0x000ea8000c1e1b00 */
[----:B------:R-:W3:Y:S01]  /*0180*/  @!P0 LDG.E.64 R8, desc[UR4][R2.64] ;  /* 0x0000000402088981 */ /* 0x000ee2000c1e1b00 */
[----:B--2---:R-:W-:Y:S01]  /*0190*/  FADD R15, R12, R10 ;  /* 0x0000000a0c0f7221 */ /* 0x004fe20000000000 */
[----:B------:R-:W-:-:S03]  /*01a0*/  FADD R0, R13, R11 ;  /* 0x0000000b0d007221 */ /* 0x000fc60000000000 */
[----:B---3--:R-:W-:Y:S01]  /*01b0*/  FADD R8, R15, R8 ;  /* 0x000000080f087221 */ /* 0x008fe20000000000 */
[----:B------:R-:W-:Y:S01]  /*01c0*/  FADD R9, R0, R9 ;  /* 0x0000000900097221 */ /* 0x000fe20000000000 */
[----:B------:R-:W-:Y:S06]  /*01d0*/  @P0 EXIT ;  /* 0x000000000000094d */ /* 0x000fec0003800000 */
[----:B------:R-:W-:Y:S01]  /*01e0*/  STG.E.64 desc[UR4][R2.64], R8 ;  /* 0x0000000802007986 */ /* 0x000fe2000c101b04 */
[----:B------:R-:W-:Y:S05]  /*01f0*/  EXIT ;  /* 0x000000000000794d */ /* 0x000fea0003800000 */
.L_x_0:
[----:B------:R-:W-:-:S00]  /*0200*/  BRA `(.L_x_0) ;  /* 0xfffffffc00fc7947 */ /* 0x000fc0000383ffff */
[----:B------:R-:W-:-:S00]  /*0210*/  NOP ;  /* 0x0000000000007918 */ /* 0x000fc00000000000 */
        /* <DEDUP_REMOVED lines=14> */
.L_x_1:


//--------------------- .nv.constant0.triton_poi_fused_add_4 --------------------------
	.section	.nv.constant0.triton_poi_fused_add_4,"a",@progbits
	.sectionflags	@""
	.align	4
.nv.constant0.triton_poi_fused_add_4:
	.zero		556
